//
// Generated by NVIDIA NVVM Compiler
//
// Compiler Build ID: CL-36424714
// Cuda compilation tools, release 13.0, V13.0.88
// Based on NVVM 20.0.0
//

.version 9.0
.target sm_100
.address_size 64

	// .globl	_Z5saxpyifPfS_

.visible .entry _Z5saxpyifPfS_(
	.param .u32 _Z5saxpyifPfS__param_0,
	.param .f32 _Z5saxpyifPfS__param_1,
	.param .u64 .ptr .align 1 _Z5saxpyifPfS__param_2,
	.param .u64 .ptr .align 1 _Z5saxpyifPfS__param_3
)
{
	.reg .pred 	%p<2>;
	.reg .b32 	%r<6>;
	.reg .b32 	%f<5>;
	.reg .b64 	%rd<8>;

	ld.param.u32 	%r2, [_Z5saxpyifPfS__param_0];
	ld.param.f32 	%f1, [_Z5saxpyifPfS__param_1];
	ld.param.u64 	%rd1, [_Z5saxpyifPfS__param_2];
	ld.param.u64 	%rd2, [_Z5saxpyifPfS__param_3];
	mov.u32 	%r3, %ctaid.x;
	mov.u32 	%r4, %ntid.x;
	mov.u32 	%r5, %tid.x;
	mad.lo.s32 	%r1, %r3, %r4, %r5;
	setp.ge.s32 	%p1, %r1, %r2;
	@%p1 bra 	$L__BB0_2;
	cvta.to.global.u64 	%rd3, %rd1;
	cvta.to.global.u64 	%rd4, %rd2;
	mul.wide.s32 	%rd5, %r1, 4;
	add.s64 	%rd6, %rd3, %rd5;
	ld.global.f32 	%f2, [%rd6];
	add.s64 	%rd7, %rd4, %rd5;
	ld.global.f32 	%f3, [%rd7];
	fma.rn.f32 	%f4, %f1, %f2, %f3;
	st.global.f32 	[%rd7], %f4;
$L__BB0_2:
	ret;

}
	// .globl	_Z21normalization_and_sumiddPdS_S_
.visible .entry _Z21normalization_and_sumiddPdS_S_(
	.param .u32 _Z21normalization_and_sumiddPdS_S__param_0,
	.param .f64 _Z21normalization_and_sumiddPdS_S__param_1,
	.param .f64 _Z21normalization_and_sumiddPdS_S__param_2,
	.param .u64 .ptr .align 1 _Z21normalization_and_sumiddPdS_S__param_3,
	.param .u64 .ptr .align 1 _Z21normalization_and_sumiddPdS_S__param_4,
	.param .u64 .ptr .align 1 _Z21normalization_and_sumiddPdS_S__param_5
)
{
	.reg .pred 	%p<2>;
	.reg .b32 	%r<6>;
	.reg .b64 	%rd<10>;
	.reg .b64 	%fd<7>;

	ld.param.u32 	%r2, [_Z21normalization_and_sumiddPdS_S__param_0];
	ld.param.f64 	%fd1, [_Z21normalization_and_sumiddPdS_S__param_1];
	ld.param.f64 	%fd2, [_Z21normalization_and_sumiddPdS_S__param_2];
	ld.param.u64 	%rd1, [_Z21normalization_and_sumiddPdS_S__param_3];
	ld.param.u64 	%rd2, [_Z21normalization_and_sumiddPdS_S__param_4];
	ld.param.u64 	%rd3, [_Z21normalization_and_sumiddPdS_S__param_5];
	mov.u32 	%r3, %ctaid.x;
	mov.u32 	%r4, %ntid.x;
	mov.u32 	%r5, %tid.x;
	mad.lo.s32 	%r1, %r3, %r4, %r5;
	setp.ge.s32 	%p1, %r1, %r2;
	@%p1 bra 	$L__BB1_2;
	cvta.to.global.u64 	%rd4, %rd1;
	cvta.to.global.u64 	%rd5, %rd2;
	cvta.to.global.u64 	%rd6, %rd3;
	mul.wide.s32 	%rd7, %r1, 8;
	add.s64 	%rd8, %rd4, %rd7;
	ld.global.f64 	%fd3, [%rd8];
	sub.f64 	%fd4, %fd3, %fd1;
	div.rn.f64 	%fd5, %fd4, %fd2;
	add.s64 	%rd9, %rd5, %rd7;
	st.global.f64 	[%rd9], %fd5;
	atom.global.add.f64 	%fd6, [%rd6], %fd5;
$L__BB1_2:
	ret;

}
	// .globl	_Z11compute_stdiPdS_S_
.visible .entry _Z11compute_stdiPdS_S_(
	.param .u32 _Z11compute_stdiPdS_S__param_0,
	.param .u64 .ptr .align 1 _Z11compute_stdiPdS_S__param_1,
	.param .u64 .ptr .align 1 _Z11compute_stdiPdS_S__param_2,
	.param .u64 .ptr .align 1 _Z11compute_stdiPdS_S__param_3
)
{
	.reg .pred 	%p<2>;
	.reg .b32 	%r<6>;
	.reg .b64 	%rd<9>;
	.reg .b64 	%fd<6>;

	ld.param.u32 	%r2, [_Z11compute_stdiPdS_S__param_0];
	ld.param.u64 	%rd1, [_Z11compute_stdiPdS_S__param_1];
	ld.param.u64 	%rd2, [_Z11compute_stdiPdS_S__param_2];
	ld.param.u64 	%rd3, [_Z11compute_stdiPdS_S__param_3];
	mov.u32 	%r3, %ctaid.x;
	mov.u32 	%r4, %ntid.x;
	mov.u32 	%r5, %tid.x;
	mad.lo.s32 	%r1, %r3, %r4, %r5;
	setp.ge.s32 	%p1, %r1, %r2;
	@%p1 bra 	$L__BB2_2;
	cvta.to.global.u64 	%rd4, %rd1;
	cvta.to.global.u64 	%rd5, %rd2;
	cvta.to.global.u64 	%rd6, %rd3;
	mul.wide.s32 	%rd7, %r1, 8;
	add.s64 	%rd8, %rd4, %rd7;
	ld.global.f64 	%fd1, [%rd8];
	ld.global.f64 	%fd2, [%rd5];
	sub.f64 	%fd3, %fd1, %fd2;
	mul.f64 	%fd4, %fd3, %fd3;
	atom.global.add.f64 	%fd5, [%rd6], %fd4;
$L__BB2_2:
	ret;

}


// ===== COMPILED SASS (sm_100) =====

	.target	sm_100

	.elftype	@"ET_EXEC"


//--------------------- .note.nv.tkinfo           --------------------------
	.section	.note.nv.tkinfo,"",@"SHT_NOTE"
	.sectionflags	@"SHF_NOTE_NV_TKINFO"
	.tkinfo
        /*0018*/ 	.word	0x00000002
        /*0030*/ 	.string	""
        /*0030*/ 	.string	"ptxas"
        /*0030*/ 	.string	"Cuda compilation tools, release 13.0, V13.0.88"
        /*0030*/ 	.string	"Build cuda_13.0.r13.0/compiler.36424714_0"
        /*0030*/ 	.string	"-arch sm_100 -m 64 "



//--------------------- .note.nv.cuinfo           --------------------------
	.section	.note.nv.cuinfo,"",@"SHT_NOTE"
	.sectionflags	@"SHF_NOTE_NV_CUINFO"
        /*0018*/ 	.short	0x0002
        /*001a*/ 	.short	0x0064
        /*001c*/ 	.short	0x0082
	.zero		2


//--------------------- .nv.info                  --------------------------
	.section	.nv.info,"",@"SHT_CUDA_INFO"
	.align	4


	//----- nvinfo : EIATTR_REGCOUNT
	.align		4
        /*0000*/ 	.byte	0x04, 0x2f
        /*0002*/ 	.short	(.L_1 - .L_0)
	.align		4
.L_0:
        /*0004*/ 	.word	index@(_Z5saxpyifPfS_)
        /*0008*/ 	.word	0x0000000a


	//----- nvinfo : EIATTR_FRAME_SIZE
	.align		4
.L_1:
        /*000c*/ 	.byte	0x04, 0x11
        /*000e*/ 	.short	(.L_3 - .L_2)
	.align		4
.L_2:
        /*0010*/ 	.word	index@(_Z5saxpyifPfS_)
        /*0014*/ 	.word	0x00000000


	//----- nvinfo : EIATTR_REGCOUNT
	.align		4
.L_3:
        /*0018*/ 	.byte	0x04, 0x2f
        /*001a*/ 	.short	(.L_5 - .L_4)
	.align		4
.L_4:
        /*001c*/ 	.word	index@(_Z21normalization_and_sumiddPdS_S_)
        /*0020*/ 	.word	0x0000001a


	//----- nvinfo : EIATTR_FRAME_SIZE
	.align		4
.L_5:
        /*0024*/ 	.byte	0x04, 0x11
        /*0026*/ 	.short	(.L_7 - .L_6)
	.align		4
.L_6:
        /*0028*/ 	.word	index@($__internal_0_$__cuda_sm20_div_rn_f64_full)
        /*002c*/ 	.word	0x00000000


	//----- nvinfo : EIATTR_FRAME_SIZE
	.align		4
.L_7:
        /*0030*/ 	.byte	0x04, 0x11
        /*0032*/ 	.short	(.L_9 - .L_8)
	.align		4
.L_8:
        /*0034*/ 	.word	index@(_Z21normalization_and_sumiddPdS_S_)
        /*0038*/ 	.word	0x00000000


	//----- nvinfo : EIATTR_REGCOUNT
	.align		4
.L_9:
        /*003c*/ 	.byte	0x04, 0x2f
        /*003e*/ 	.short	(.L_11 - .L_10)
	.align		4
.L_10:
        /*0040*/ 	.word	index@(_Z11compute_stdiPdS_S_)
        /*0044*/ 	.word	0x0000000c


	//----- nvinfo : EIATTR_FRAME_SIZE
	.align		4
.L_11:
        /*0048*/ 	.byte	0x04, 0x11
        /*004a*/ 	.short	(.L_13 - .L_12)
	.align		4
.L_12:
        /*004c*/ 	.word	index@(_Z11compute_stdiPdS_S_)
        /*0050*/ 	.word	0x00000000


	//----- nvinfo : EIATTR_MIN_STACK_SIZE
	.align		4
.L_13:
        /*0054*/ 	.byte	0x04, 0x12
        /*0056*/ 	.short	(.L_15 - .L_14)
	.align		4
.L_14:
        /*0058*/ 	.word	index@(_Z11compute_stdiPdS_S_)
        /*005c*/ 	.word	0x00000000


	//----- nvinfo : EIATTR_MIN_STACK_SIZE
	.align		4
.L_15:
        /*0060*/ 	.byte	0x04, 0x12
        /*0062*/ 	.short	(.L_17 - .L_16)
	.align		4
.L_16:
        /*0064*/ 	.word	index@(_Z21normalization_and_sumiddPdS_S_)
        /*0068*/ 	.word	0x00000000


	//----- nvinfo : EIATTR_MIN_STACK_SIZE
	.align		4
.L_17:
        /*006c*/ 	.byte	0x04, 0x12
        /*006e*/ 	.short	(.L_19 - .L_18)
	.align		4
.L_18:
        /*0070*/ 	.word	index@(_Z5saxpyifPfS_)
        /*0074*/ 	.word	0x00000000
.L_19:


//--------------------- .nv.compat                --------------------------
	.section	.nv.compat,"",@"SHT_CUDA_COMPAT_INFO"
	.align	4
        /*0000*/ 	.byte	0x02, 0x09, 0x00, 0x00, 0x02, 0x02, 0x01, 0x00, 0x02, 0x05, 0x05, 0x00, 0x03, 0x07, 0x01, 0x01
        /*0010*/ 	.byte	0x02, 0x03, 0x00, 0x00, 0x02, 0x06, 0x01, 0x00, 0x04, 0x0b, 0x08, 0x00, 0x01, 0x00, 0x00, 0x00
        /*0020*/ 	.byte	0x00, 0x00, 0x00, 0x00


//--------------------- .nv.info._Z11compute_stdiPdS_S_ --------------------------
	.section	.nv.info._Z11compute_stdiPdS_S_,"",@"SHT_CUDA_INFO"
	.sectionflags	@""
	.align	4


	//----- nvinfo : EIATTR_CUDA_API_VERSION
	.align		4
        /*0000*/ 	.byte	0x04, 0x37
        /*0002*/ 	.short	(.L_21 - .L_20)
.L_20:
        /*0004*/ 	.word	0x00000082


	//----- nvinfo : EIATTR_KPARAM_INFO
	.align		4
.L_21:
        /*0008*/ 	.byte	0x04, 0x17
        /*000a*/ 	.short	(.L_23 - .L_22)
.L_22:
        /*000c*/ 	.word	0x00000000
        /*0010*/ 	.short	0x0003
        /*0012*/ 	.short	0x0018
        /*0014*/ 	.byte	0x00, 0xf5, 0x21, 0x00


	//----- nvinfo : EIATTR_KPARAM_INFO
	.align		4
.L_23:
        /*0018*/ 	.byte	0x04, 0x17
        /*001a*/ 	.short	(.L_25 - .L_24)
.L_24:
        /*001c*/ 	.word	0x00000000
        /*0020*/ 	.short	0x0002
        /*0022*/ 	.short	0x0010
        /*0024*/ 	.byte	0x00, 0xf5, 0x21, 0x00


	//----- nvinfo : EIATTR_KPARAM_INFO
	.align		4
.L_25:
        /*0028*/ 	.byte	0x04, 0x17
        /*002a*/ 	.short	(.L_27 - .L_26)
.L_26:
        /*002c*/ 	.word	0x00000000
        /*0030*/ 	.short	0x0001
        /*0032*/ 	.short	0x0008
        /*0034*/ 	.byte	0x00, 0xf5, 0x21, 0x00


	//----- nvinfo : EIATTR_KPARAM_INFO
	.align		4
.L_27:
        /*0038*/ 	.byte	0x04, 0x17
        /*003a*/ 	.short	(.L_29 - .L_28)
.L_28:
        /*003c*/ 	.word	0x00000000
        /*0040*/ 	.short	0x0000
        /*0042*/ 	.short	0x0000
        /*0044*/ 	.byte	0x00, 0xf0, 0x11, 0x00


	//----- nvinfo : EIATTR_SPARSE_MMA_MASK
	.align		4
.L_29:
        /*0048*/ 	.byte	0x03, 0x50
        /*004a*/ 	.short	0x0000


	//----- nvinfo : EIATTR_MAXREG_COUNT
	.align		4
        /*004c*/ 	.byte	0x03, 0x1b
        /*004e*/ 	.short	0x00ff


	//----- nvinfo : EIATTR_MERCURY_ISA_VERSION
	.align		4
        /*0050*/ 	.byte	0x03, 0x5f
        /*0052*/ 	.short	0x0101


	//----- nvinfo : EIATTR_VRC_CTA_INIT_COUNT
	.align		4
        /*0054*/ 	.byte	0x02, 0x4a
	.zero		1
	.zero		1


	//----- nvinfo : EIATTR_EXIT_INSTR_OFFSETS
	.align		4
        /*0058*/ 	.byte	0x04, 0x1c
        /*005a*/ 	.short	(.L_31 - .L_30)


	//   ....[0]....
.L_30:
        /*005c*/ 	.word	0x00000070


	//   ....[1]....
        /*0060*/ 	.word	0x00000120


	//----- nvinfo : EIATTR_CBANK_PARAM_SIZE
	.align		4
.L_31:
        /*0064*/ 	.byte	0x03, 0x19
        /*0066*/ 	.short	0x0020


	//----- nvinfo : EIATTR_PARAM_CBANK
	.align		4
        /*0068*/ 	.byte	0x04, 0x0a
        /*006a*/ 	.short	(.L_33 - .L_32)
	.align		4
.L_32:
        /*006c*/ 	.word	index@(.nv.constant0._Z11compute_stdiPdS_S_)
        /*0070*/ 	.short	0x0380
        /*0072*/ 	.short	0x0020


	//----- nvinfo : EIATTR_SW_WAR
	.align		4
.L_33:
        /*0074*/ 	.byte	0x04, 0x36
        /*0076*/ 	.short	(.L_35 - .L_34)
.L_34:
        /*0078*/ 	.word	0x00000008
.L_35:


//--------------------- .nv.info._Z21normalization_and_sumiddPdS_S_ --------------------------
	.section	.nv.info._Z21normalization_and_sumiddPdS_S_,"",@"SHT_CUDA_INFO"
	.sectionflags	@""
	.align	4


	//----- nvinfo : EIATTR_CUDA_API_VERSION
	.align		4
        /*0000*/ 	.byte	0x04, 0x37
        /*0002*/ 	.short	(.L_37 - .L_36)
.L_36:
        /*0004*/ 	.word	0x00000082


	//----- nvinfo : EIATTR_KPARAM_INFO
	.align		4
.L_37:
        /*0008*/ 	.byte	0x04, 0x17
        /*000a*/ 	.short	(.L_39 - .L_38)
.L_38:
        /*000c*/ 	.word	0x00000000
        /*0010*/ 	.short	0x0005
        /*0012*/ 	.short	0x0028
        /*0014*/ 	.byte	0x00, 0xf5, 0x21, 0x00


	//----- nvinfo : EIATTR_KPARAM_INFO
	.align		4
.L_39:
        /*0018*/ 	.byte	0x04, 0x17
        /*001a*/ 	.short	(.L_41 - .L_40)
.L_40:
        /*001c*/ 	.word	0x00000000
        /*0020*/ 	.short	0x0004
        /*0022*/ 	.short	0x0020
        /*0024*/ 	.byte	0x00, 0xf5, 0x21, 0x00


	//----- nvinfo : EIATTR_KPARAM_INFO
	.align		4
.L_41:
        /*0028*/ 	.byte	0x04, 0x17
        /*002a*/ 	.short	(.L_43 - .L_42)
.L_42:
        /*002c*/ 	.word	0x00000000
        /*0030*/ 	.short	0x0003
        /*0032*/ 	.short	0x0018
        /*0034*/ 	.byte	0x00, 0xf5, 0x21, 0x00


	//----- nvinfo : EIATTR_KPARAM_INFO
	.align		4
.L_43:
        /*0038*/ 	.byte	0x04, 0x17
        /*003a*/ 	.short	(.L_45 - .L_44)
.L_44:
        /*003c*/ 	.word	0x00000000
        /*0040*/ 	.short	0x0002
        /*0042*/ 	.short	0x0010
        /*0044*/ 	.byte	0x00, 0xf0, 0x21, 0x00


	//----- nvinfo : EIATTR_KPARAM_INFO
	.align		4
.L_45:
        /*0048*/ 	.byte	0x04, 0x17
        /*004a*/ 	.short	(.L_47 - .L_46)
.L_46:
        /*004c*/ 	.word	0x00000000
        /*0050*/ 	.short	0x0001
        /*0052*/ 	.short	0x0008
        /*0054*/ 	.byte	0x00, 0xf0, 0x21, 0x00


	//----- nvinfo : EIATTR_KPARAM_INFO
	.align		4
.L_47:
        /*0058*/ 	.byte	0x04, 0x17
        /*005a*/ 	.short	(.L_49 - .L_48)
.L_48:
        /*005c*/ 	.word	0x00000000
        /*0060*/ 	.short	0x0000
        /*0062*/ 	.short	0x0000
        /*0064*/ 	.byte	0x00, 0xf0, 0x11, 0x00


	//----- nvinfo : EIATTR_SPARSE_MMA_MASK
	.align		4
.L_49:
        /*0068*/ 	.byte	0x03, 0x50
        /*006a*/ 	.short	0x0000


	//----- nvinfo : EIATTR_MAXREG_COUNT
	.align		4
        /*006c*/ 	.byte	0x03, 0x1b
        /*006e*/ 	.short	0x00ff


	//----- nvinfo : EIATTR_MERCURY_ISA_VERSION
	.align		4
        /*0070*/ 	.byte	0x03, 0x5f
        /*0072*/ 	.short	0x0101


	//----- nvinfo : EIATTR_VRC_CTA_INIT_COUNT
	.align		4
        /*0074*/ 	.byte	0x02, 0x4a
	.zero		1
	.zero		1


	//----- nvinfo : EIATTR_EXIT_INSTR_OFFSETS
	.align		4
        /*0078*/ 	.byte	0x04, 0x1c
        /*007a*/ 	.short	(.L_51 - .L_50)


	//   ....[0]....
.L_50:
        /*007c*/ 	.word	0x00000070


	//   ....[1]....
        /*0080*/ 	.word	0x00000270


	//----- nvinfo : EIATTR_CRS_STACK_SIZE
	.align		4
.L_51:
        /*0084*/ 	.byte	0x04, 0x1e
        /*0086*/ 	.short	(.L_53 - .L_52)
.L_52:
        /*0088*/ 	.word	0x00000000


	//----- nvinfo : EIATTR_CBANK_PARAM_SIZE
	.align		4
.L_53:
        /*008c*/ 	.byte	0x03, 0x19
        /*008e*/ 	.short	0x0030


	//----- nvinfo : EIATTR_PARAM_CBANK
	.align		4
        /*0090*/ 	.byte	0x04, 0x0a
        /*0092*/ 	.short	(.L_55 - .L_54)
	.align		4
.L_54:
        /*0094*/ 	.word	index@(.nv.constant0._Z21normalization_and_sumiddPdS_S_)
        /*0098*/ 	.short	0x0380
        /*009a*/ 	.short	0x0030


	//----- nvinfo : EIATTR_SW_WAR
	.align		4
.L_55:
        /*009c*/ 	.byte	0x04, 0x36
        /*009e*/ 	.short	(.L_57 - .L_56)
.L_56:
        /*00a0*/ 	.word	0x00000008
.L_57:


//--------------------- .nv.info._Z5saxpyifPfS_   --------------------------
	.section	.nv.info._Z5saxpyifPfS_,"",@"SHT_CUDA_INFO"
	.sectionflags	@""
	.align	4


	//----- nvinfo : EIATTR_CUDA_API_VERSION
	.align		4
        /*0000*/ 	.byte	0x04, 0x37
        /*0002*/ 	.short	(.L_59 - .L_58)
.L_58:
        /*0004*/ 	.word	0x00000082


	//----- nvinfo : EIATTR_KPARAM_INFO
	.align		4
.L_59:
        /*0008*/ 	.byte	0x04, 0x17
        /*000a*/ 	.short	(.L_61 - .L_60)
.L_60:
        /*000c*/ 	.word	0x00000000
        /*0010*/ 	.short	0x0003
        /*0012*/ 	.short	0x0010
        /*0014*/ 	.byte	0x00, 0xf5, 0x21, 0x00


	//----- nvinfo : EIATTR_KPARAM_INFO
	.align		4
.L_61:
        /*0018*/ 	.byte	0x04, 0x17
        /*001a*/ 	.short	(.L_63 - .L_62)
.L_62:
        /*001c*/ 	.word	0x00000000
        /*0020*/ 	.short	0x0002
        /*0022*/ 	.short	0x0008
        /*0024*/ 	.byte	0x00, 0xf5, 0x21, 0x00


	//----- nvinfo : EIATTR_KPARAM_INFO
	.align		4
.L_63:
        /*0028*/ 	.byte	0x04, 0x17
        /*002a*/ 	.short	(.L_65 - .L_64)
.L_64:
        /*002c*/ 	.word	0x00000000
        /*0030*/ 	.short	0x0001
        /*0032*/ 	.short	0x0004
        /*0034*/ 	.byte	0x00, 0xf0, 0x11, 0x00


	//----- nvinfo : EIATTR_KPARAM_INFO
	.align		4
.L_65:
        /*0038*/ 	.byte	0x04, 0x17
        /*003a*/ 	.short	(.L_67 - .L_66)
.L_66:
        /*003c*/ 	.word	0x00000000
        /*0040*/ 	.short	0x0000
        /*0042*/ 	.short	0x0000
        /*0044*/ 	.byte	0x00, 0xf0, 0x11, 0x00


	//----- nvinfo : EIATTR_SPARSE_MMA_MASK
	.align		4
.L_67:
        /*0048*/ 	.byte	0x03, 0x50
        /*004a*/ 	.short	0x0000


	//----- nvinfo : EIATTR_MAXREG_COUNT
	.align		4
        /*004c*/ 	.byte	0x03, 0x1b
        /*004e*/ 	.short	0x00ff


	//----- nvinfo : EIATTR_MERCURY_ISA_VERSION
	.align		4
        /*0050*/ 	.byte	0x03, 0x5f
        /*0052*/ 	.short	0x0101


	//----- nvinfo : EIATTR_VRC_CTA_INIT_COUNT
	.align		4
        /*0054*/ 	.byte	0x02, 0x4a
	.zero		1
	.zero		1


	//----- nvinfo : EIATTR_EXIT_INSTR_OFFSETS
	.align		4
        /*0058*/ 	.byte	0x04, 0x1c
        /*005a*/ 	.short	(.L_69 - .L_68)


	//   ....[0]....
.L_68:
        /*005c*/ 	.word	0x00000070


	//   ....[1]....
        /*0060*/ 	.word	0x00000120


	//----- nvinfo : EIATTR_CBANK_PARAM_SIZE
	.align		4
.L_69:
        /*0064*/ 	.byte	0x03, 0x19
        /*0066*/ 	.short	0x0018


	//----- nvinfo : EIATTR_PARAM_CBANK
	.align		4
        /*0068*/ 	.byte	0x04, 0x0a
        /*006a*/ 	.short	(.L_71 - .L_70)
	.align		4
.L_70:
        /*006c*/ 	.word	index@(.nv.constant0._Z5saxpyifPfS_)
        /*0070*/ 	.short	0x0380
        /*0072*/ 	.short	0x0018


	//----- nvinfo : EIATTR_SW_WAR
	.align		4
.L_71:
        /*0074*/ 	.byte	0x04, 0x36
        /*0076*/ 	.short	(.L_73 - .L_72)
.L_72:
        /*0078*/ 	.word	0x00000008
.L_73:


//--------------------- .nv.callgraph             --------------------------
	.section	.nv.callgraph,"",@"SHT_CUDA_CALLGRAPH"
	.align	4
	.sectionentsize	8
	.align		4
        /*0000*/ 	.word	0x00000000
	.align		4
        /*0004*/ 	.word	0xffffffff
	.align		4
        /*0008*/ 	.word	0x00000000
	.align		4
        /*000c*/ 	.word	0xfffffffe
	.align		4
        /*0010*/ 	.word	0x00000000
	.align		4
        /*0014*/ 	.word	0xfffffffd
	.align		4
        /*0018*/ 	.word	0x00000000
	.align		4
        /*001c*/ 	.word	0xfffffffc


//--------------------- .text._Z11compute_stdiPdS_S_ --------------------------
	.section	.text._Z11compute_stdiPdS_S_,"ax",@progbits
	.align	128
        .global         _Z11compute_stdiPdS_S_
        .type           _Z11compute_stdiPdS_S_,@function
        .size           _Z11compute_stdiPdS_S_,(.L_x_11 - _Z11compute_stdiPdS_S_)
        .other          _Z11compute_stdiPdS_S_,@"STO_CUDA_ENTRY STV_DEFAULT"
_Z11compute_stdiPdS_S_:
.text._Z11compute_stdiPdS_S_:
[----:B------:R-:W-:Y:S01]  /*0000*/  LDC R1, c[0x0][0x37c] ;  /* 0x0000df00ff017b82 */ /* 0x000fe20000000800 */
[----:B------:R-:W0:Y:S07]  /*0010*/  S2R R0, SR_TID.X ;  /* 0x0000000000007919 */ /* 0x000e2e0000002100 */
[----:B------:R-:W0:Y:S01]  /*0020*/  S2UR UR4, SR_CTAID.X ;  /* 0x00000000000479c3 */ /* 0x000e220000002500 */
[----:B------:R-:W1:Y:S07]  /*0030*/  LDCU UR5, c[0x0][0x380] ;  /* 0x00007000ff0577ac */ /* 0x000e6e0008000800 */
[----:B------:R-:W0:Y:S02]  /*0040*/  LDC R7, c[0x0][0x360] ;  /* 0x0000d800ff077b82 */ /* 0x000e240000000800 */
[----:B0-----:R-:W-:-:S05]  /*0050*/  IMAD R7, R7, UR4, R0 ;  /* 0x0000000407077c24 */ /* 0x001fca000f8e0200 */
[----:B-1----:R-:W-:-:S13]  /*0060*/  ISETP.GE.AND P0, PT, R7, UR5, PT ;  /* 0x0000000507007c0c */ /* 0x002fda000bf06270 */
[----:B------:R-:W-:Y:S05]  /*0070*/  @P0 EXIT ;  /* 0x000000000000094d */ /* 0x000fea0003800000 */
[----:B------:R-:W0:Y:S01]  /*0080*/  LDC.64 R2, c[0x0][0x388] ;  /* 0x0000e200ff027b82 */ /* 0x000e220000000a00 */
[----:B------:R-:W1:Y:S07]  /*0090*/  LDCU.64 UR4, c[0x0][0x358] ;  /* 0x00006b00ff0477ac */ /* 0x000e6e0008000a00 */
[----:B------:R-:W2:Y:S01]  /*00a0*/  LDC.64 R4, c[0x0][0x390] ;  /* 0x0000e400ff047b82 */ /* 0x000ea20000000a00 */
[----:B0-----:R-:W-:-:S06]  /*00b0*/  IMAD.WIDE R2, R7, 0x8, R2 ;  /* 0x0000000807027825 */ /* 0x001fcc00078e0202 */
[----:B-1----:R-:W3:Y:S04]  /*00c0*/  LDG.E.64 R2, desc[UR4][R2.64] ;  /* 0x0000000402027981 */ /* 0x002ee8000c1e1b00 */
[----:B--2---:R-:W3:Y:S01]  /*00d0*/  LDG.E.64 R4, desc[UR4][R4.64] ;  /* 0x0000000404047981 */ /* 0x004ee2000c1e1b00 */
[----:B------:R-:W0:Y:S01]  /*00e0*/  LDC.64 R8, c[0x0][0x398] ;  /* 0x0000e600ff087b82 */ /* 0x000e220000000a00 */
[----:B---3--:R-:W-:-:S08]  /*00f0*/  DADD R6, R2, -R4 ;  /* 0x0000000002067229 */ /* 0x008fd00000000804 */
[----:B------:R-:W-:-:S07]  /*0100*/  DMUL R6, R6, R6 ;  /* 0x0000000606067228 */ /* 0x000fce0000000000 */
[----:B0-----:R-:W-:Y:S01]  /*0110*/  REDG.E.ADD.F64.RN.STRONG.GPU desc[UR4][R8.64], R6 ;  /* 0x00000006080079a6 */ /* 0x001fe2000c12ff04 */
[----:B------:R-:W-:Y:S05]  /*0120*/  EXIT ;  /* 0x000000000000794d */ /* 0x000fea0003800000 */
.L_x_0:
[----:B------:R-:W-:-:S00]  /*0130*/  BRA `(.L_x_0) ;  /* 0xfffffffc00fc7947 */ /* 0x000fc0000383ffff */
[----:B------:R-:W-:-:S00]  /*0140*/  NOP ;  /* 0x0000000000007918 */ /* 0x000fc00000000000 */
        /* <DEDUP_REMOVED lines=11> */
.L_x_11:


//--------------------- .text._Z21normalization_and_sumiddPdS_S_ --------------------------
	.section	.text._Z21normalization_and_sumiddPdS_S_,"ax",@progbits
	.align	128
        .global         _Z21normalization_and_sumiddPdS_S_
        .type           _Z21normalization_and_sumiddPdS_S_,@function
        .size           _Z21normalization_and_sumiddPdS_S_,(.L_x_10 - _Z21normalization_and_sumiddPdS_S_)
        .other          _Z21normalization_and_sumiddPdS_S_,@"STO_CUDA_ENTRY STV_DEFAULT"
_Z21normalization_and_sumiddPdS_S_:
.text._Z21normalization_and_sumiddPdS_S_:
        /* <DEDUP_REMOVED lines=9> */
[----:B------:R-:W1:Y:S01]  /*0090*/  LDCU.64 UR4, c[0x0][0x358] ;  /* 0x00006b00ff0477ac */ /* 0x000e620008000a00 */
[----:B------:R-:W2:Y:S06]  /*00a0*/  LDCU UR8, c[0x0][0x394] ;  /* 0x00007280ff0877ac */ /* 0x000eac0008000800 */
[----:B------:R-:W3:Y:S01]  /*00b0*/  LDC.64 R10, c[0x0][0x390] ;  /* 0x0000e400ff0a7b82 */ /* 0x000ee20000000a00 */
[----:B------:R-:W-:Y:S01]  /*00c0*/  IMAD.MOV.U32 R4, RZ, RZ, 0x1 ;  /* 0x00000001ff047424 */ /* 0x000fe200078e00ff */
[----:B------:R-:W4:Y:S01]  /*00d0*/  LDCU.64 UR6, c[0x0][0x388] ;  /* 0x00007100ff0677ac */ /* 0x000f220008000a00 */
[----:B0-----:R-:W-:-:S06]  /*00e0*/  IMAD.WIDE R2, R0, 0x8, R2 ;  /* 0x0000000800027825 */ /* 0x001fcc00078e0202 */
[----:B-1----:R-:W4:Y:S01]  /*00f0*/  LDG.E.64 R2, desc[UR4][R2.64] ;  /* 0x0000000402027981 */ /* 0x002f22000c1e1b00 */
[----:B--2---:R-:W3:Y:S01]  /*0100*/  MUFU.RCP64H R5, UR8 ;  /* 0x0000000800057d08 */ /* 0x004ee20008001800 */
[----:B------:R-:W-:Y:S01]  /*0110*/  BSSY.RECONVERGENT B0, `(.L_x_1) ;  /* 0x0000010000007945 */ /* 0x000fe20003800200 */
[----:B---3--:R-:W-:-:S08]  /*0120*/  DFMA R6, R4, -R10, 1 ;  /* 0x3ff000000406742b */ /* 0x008fd0000000080a */
[----:B------:R-:W-:-:S08]  /*0130*/  DFMA R6, R6, R6, R6 ;  /* 0x000000060606722b */ /* 0x000fd00000000006 */
[----:B------:R-:W-:-:S08]  /*0140*/  DFMA R4, R4, R6, R4 ;  /* 0x000000060404722b */ /* 0x000fd00000000004 */
[----:B------:R-:W-:-:S08]  /*0150*/  DFMA R8, R4, -R10, 1 ;  /* 0x3ff000000408742b */ /* 0x000fd0000000080a */
[----:B------:R-:W-:Y:S02]  /*0160*/  DFMA R8, R4, R8, R4 ;  /* 0x000000080408722b */ /* 0x000fe40000000004 */
[----:B----4-:R-:W-:-:S08]  /*0170*/  DADD R6, R2, -UR6 ;  /* 0x8000000602067e29 */ /* 0x010fd00008000000 */
[----:B------:R-:W-:Y:S02]  /*0180*/  DMUL R2, R6, R8 ;  /* 0x0000000806027228 */ /* 0x000fe40000000000 */
[----:B------:R-:W-:-:S06]  /*0190*/  FSETP.GEU.AND P1, PT, |R7|, 6.5827683646048100446e-37, PT ;  /* 0x036000000700780b */ /* 0x000fcc0003f2e200 */
[----:B------:R-:W-:-:S08]  /*01a0*/  DFMA R4, R2, -R10, R6 ;  /* 0x8000000a0204722b */ /* 0x000fd00000000006 */
[----:B------:R-:W-:-:S10]  /*01b0*/  DFMA R2, R8, R4, R2 ;  /* 0x000000040802722b */ /* 0x000fd40000000002 */
[----:B------:R-:W-:-:S05]  /*01c0*/  FFMA R4, RZ, UR8, R3 ;  /* 0x00000008ff047c23 */ /* 0x000fca0008000003 */
[----:B------:R-:W-:-:S13]  /*01d0*/  FSETP.GT.AND P0, PT, |R4|, 1.469367938527859385e-39, PT ;  /* 0x001000000400780b */ /* 0x000fda0003f04200 */
[----:B------:R-:W-:Y:S05]  /*01e0*/  @P0 BRA P1, `(.L_x_2) ;  /* 0x0000000000080947 */ /* 0x000fea0000800000 */
[----:B------:R-:W-:-:S07]  /*01f0*/  MOV R10, 0x210 ;  /* 0x00000210000a7802 */ /* 0x000fce0000000f00 */
[----:B------:R-:W-:Y:S05]  /*0200*/  CALL.REL.NOINC `($__internal_0_$__cuda_sm20_div_rn_f64_full) ;  /* 0x00000000001c7944 */ /* 0x000fea0003c00000 */
.L_x_2:
[----:B------:R-:W-:Y:S05]  /*0210*/  BSYNC.RECONVERGENT B0 ;  /* 0x0000000000007941 */ /* 0x000fea0003800200 */
.L_x_1:
[----:B------:R-:W0:Y:S08]  /*0220*/  LDC.64 R4, c[0x0][0x3a0] ;  /* 0x0000e800ff047b82 */ /* 0x000e300000000a00 */
[----:B------:R-:W1:Y:S01]  /*0230*/  LDC.64 R6, c[0x0][0x3a8] ;  /* 0x0000ea00ff067b82 */ /* 0x000e620000000a00 */
[----:B0-----:R-:W-:-:S05]  /*0240*/  IMAD.WIDE R4, R0, 0x8, R4 ;  /* 0x0000000800047825 */ /* 0x001fca00078e0204 */
[----:B------:R-:W-:Y:S04]  /*0250*/  STG.E.64 desc[UR4][R4.64], R2 ;  /* 0x0000000204007986 */ /* 0x000fe8000c101b04 */
[----:B-1----:R-:W-:Y:S01]  /*0260*/  REDG.E.ADD.F64.RN.STRONG.GPU desc[UR4][R6.64], R2 ;  /* 0x00000002060079a6 */ /* 0x002fe2000c12ff04 */
[----:B------:R-:W-:Y:S05]  /*0270*/  EXIT ;  /* 0x000000000000794d */ /* 0x000fea0003800000 */
        .weak           $__internal_0_$__cuda_sm20_div_rn_f64_full
        .type           $__internal_0_$__cuda_sm20_div_rn_f64_full,@function
        .size           $__internal_0_$__cuda_sm20_div_rn_f64_full,(.L_x_10 - $__internal_0_$__cuda_sm20_div_rn_f64_full)
$__internal_0_$__cuda_sm20_div_rn_f64_full:
[----:B------:R-:W0:Y:S01]  /*0280*/  LDC.64 R2, c[0x0][0x390] ;  /* 0x0000e400ff027b82 */ /* 0x000e220000000a00 */
[C---:B------:R-:W-:Y:S01]  /*0290*/  FSETP.GEU.AND P2, PT, |R7|.reuse, 1.469367938527859385e-39, PT ;  /* 0x001000000700780b */ /* 0x040fe20003f4e200 */
[----:B------:R-:W-:Y:S01]  /*02a0*/  BSSY.RECONVERGENT B1, `(.L_x_3) ;  /* 0x0000053000017945 */ /* 0x000fe20003800200 */
[----:B------:R-:W-:-:S05]  /*02b0*/  LOP3.LUT R11, R7, 0x7ff00000, RZ, 0xc0, !PT ;  /* 0x7ff00000070b7812 */ /* 0x000fca00078ec0ff */
[----:B------:R-:W-:Y:S01]  /*02c0*/  IMAD.MOV.U32 R21, RZ, RZ, R11 ;  /* 0x000000ffff157224 */ /* 0x000fe200078e000b */
[C---:B0-----:R-:W-:Y:S02]  /*02d0*/  FSETP.GEU.AND P0, PT, |R3|.reuse, 1.469367938527859385e-39, PT ;  /* 0x001000000300780b */ /* 0x041fe40003f0e200 */
[----:B------:R-:W-:-:S04]  /*02e0*/  LOP3.LUT R4, R3, 0x800fffff, RZ, 0xc0, !PT ;  /* 0x800fffff03047812 */ /* 0x000fc800078ec0ff */
[----:B------:R-:W-:Y:S01]  /*02f0*/  LOP3.LUT R5, R4, 0x3ff00000, RZ, 0xfc, !PT ;  /* 0x3ff0000004057812 */ /* 0x000fe200078efcff */
[----:B------:R-:W-:-:S06]  /*0300*/  IMAD.MOV.U32 R4, RZ, RZ, R2 ;  /* 0x000000ffff047224 */ /* 0x000fcc00078e0002 */
[----:B------:R-:W0:Y:S02]  /*0310*/  @!P0 LDC.64 R8, c[0x0][0x390] ;  /* 0x0000e400ff088b82 */ /* 0x000e240000000a00 */
[----:B0-----:R-:W-:Y:S01]  /*0320*/  @!P0 DMUL R4, R8, 8.98846567431157953865e+307 ;  /* 0x7fe0000008048828 */ /* 0x001fe20000000000 */
[----:B------:R-:W-:-:S05]  /*0330*/  IMAD.MOV.U32 R8, RZ, RZ, 0x1 ;  /* 0x00000001ff087424 */ /* 0x000fca00078e00ff */
[----:B------:R-:W0:Y:S02]  /*0340*/  MUFU.RCP64H R9, R5 ;  /* 0x0000000500097308 */ /* 0x000e240000001800 */
[----:B0-----:R-:W-:-:S08]  /*0350*/  DFMA R12, R8, -R4, 1 ;  /* 0x3ff00000080c742b */ /* 0x001fd00000000804 */
[----:B------:R-:W-:Y:S01]  /*0360*/  DFMA R14, R12, R12, R12 ;  /* 0x0000000c0c0e722b */ /* 0x000fe2000000000c */
[----:B------:R-:W-:Y:S01]  /*0370*/  LOP3.LUT R12, R3, 0x7ff00000, RZ, 0xc0, !PT ;  /* 0x7ff00000030c7812 */ /* 0x000fe200078ec0ff */
[----:B------:R-:W-:-:S03]  /*0380*/  IMAD.MOV.U32 R13, RZ, RZ, 0x1ca00000 ;  /* 0x1ca00000ff0d7424 */ /* 0x000fc600078e00ff */
[----:B------:R-:W-:Y:S01]  /*0390*/  ISETP.GE.U32.AND P1, PT, R11, R12, PT ;  /* 0x0000000c0b00720c */ /* 0x000fe20003f26070 */
[----:B------:R-:W-:Y:S02]  /*03a0*/  IMAD.MOV.U32 R20, RZ, RZ, R12 ;  /* 0x000000ffff147224 */ /* 0x000fe400078e000c */
[----:B------:R-:W-:Y:S01]  /*03b0*/  DFMA R16, R8, R14, R8 ;  /* 0x0000000e0810722b */ /* 0x000fe20000000008 */
[----:B------:R-:W-:Y:S01]  /*03c0*/  @!P0 LOP3.LUT R20, R5, 0x7ff00000, RZ, 0xc0, !PT ;  /* 0x7ff0000005148812 */ /* 0x000fe200078ec0ff */
[----:B------:R-:W-:Y:S01]  /*03d0*/  IMAD.MOV.U32 R8, RZ, RZ, R6 ;  /* 0x000000ffff087224 */ /* 0x000fe200078e0006 */
[----:B------:R-:W-:-:S03]  /*03e0*/  SEL R13, R13, 0x63400000, !P1 ;  /* 0x634000000d0d7807 */ /* 0x000fc60004800000 */
[----:B------:R-:W-:Y:S01]  /*03f0*/  VIADD R23, R20, 0xffffffff ;  /* 0xffffffff14177836 */ /* 0x000fe20000000000 */
[C-C-:B------:R-:W-:Y:S01]  /*0400*/  @!P2 LOP3.LUT R14, R13.reuse, 0x80000000, R7.reuse, 0xf8, !PT ;  /* 0x800000000d0ea812 */ /* 0x140fe200078ef807 */
[----:B------:R-:W-:Y:S01]  /*0410*/  DFMA R18, R16, -R4, 1 ;  /* 0x3ff000001012742b */ /* 0x000fe20000000804 */
[----:B------:R-:W-:Y:S02]  /*0420*/  LOP3.LUT R9, R13, 0x800fffff, R7, 0xf8, !PT ;  /* 0x800fffff0d097812 */ /* 0x000fe400078ef807 */
[----:B------:R-:W-:Y:S01]  /*0430*/  @!P2 LOP3.LUT R15, R14, 0x100000, RZ, 0xfc, !PT ;  /* 0x001000000e0fa812 */ /* 0x000fe200078efcff */
[----:B------:R-:W-:-:S06]  /*0440*/  @!P2 IMAD.MOV.U32 R14, RZ, RZ, RZ ;  /* 0x000000ffff0ea224 */ /* 0x000fcc00078e00ff */
[----:B------:R-:W-:Y:S02]  /*0450*/  @!P2 DFMA R8, R8, 2, -R14 ;  /* 0x400000000808a82b */ /* 0x000fe4000000080e */
[----:B------:R-:W-:-:S08]  /*0460*/  DFMA R14, R16, R18, R16 ;  /* 0x00000012100e722b */ /* 0x000fd00000000010 */
[----:B------:R-:W-:Y:S01]  /*0470*/  @!P2 LOP3.LUT R21, R9, 0x7ff00000, RZ, 0xc0, !PT ;  /* 0x7ff000000915a812 */ /* 0x000fe200078ec0ff */
[----:B------:R-:W-:-:S04]  /*0480*/  DMUL R16, R14, R8 ;  /* 0x000000080e107228 */ /* 0x000fc80000000000 */
[----:B------:R-:W-:-:S04]  /*0490*/  VIADD R22, R21, 0xffffffff ;  /* 0xffffffff15167836 */ /* 0x000fc80000000000 */
[----:B------:R-:W-:Y:S01]  /*04a0*/  DFMA R18, R16, -R4, R8 ;  /* 0x800000041012722b */ /* 0x000fe20000000008 */
[----:B------:R-:W-:-:S04]  /*04b0*/  ISETP.GT.U32.AND P0, PT, R22, 0x7feffffe, PT ;  /* 0x7feffffe1600780c */ /* 0x000fc80003f04070 */
[----:B------:R-:W-:-:S03]  /*04c0*/  ISETP.GT.U32.OR P0, PT, R23, 0x7feffffe, P0 ;  /* 0x7feffffe1700780c */ /* 0x000fc60000704470 */
[----:B------:R-:W-:-:S10]  /*04d0*/  DFMA R14, R14, R18, R16 ;  /* 0x000000120e0e722b */ /* 0x000fd40000000010 */
[----:B------:R-:W-:Y:S05]  /*04e0*/  @P0 BRA `(.L_x_4) ;  /* 0x0000000000600947 */ /* 0x000fea0003800000 */
[----:B------:R-:W-:Y:S01]  /*04f0*/  VIADDMNMX R11, R11, -R12, 0xb9600000, !PT ;  /* 0xb96000000b0b7446 */ /* 0x000fe2000780090c */
[----:B------:R-:W-:-:S03]  /*0500*/  IMAD.MOV.U32 R6, RZ, RZ, RZ ;  /* 0x000000ffff067224 */ /* 0x000fc600078e00ff */
[----:B------:R-:W-:-:S05]  /*0510*/  VIMNMX R2, PT, PT, R11, 0x46a00000, PT ;  /* 0x46a000000b027848 */ /* 0x000fca0003fe0100 */
[----:B------:R-:W-:-:S04]  /*0520*/  IMAD.IADD R11, R2, 0x1, -R13 ;  /* 0x00000001020b7824 */ /* 0x000fc800078e0a0d */
[----:B------:R-:W-:-:S06]  /*0530*/  VIADD R7, R11, 0x7fe00000 ;  /* 0x7fe000000b077836 */ /* 0x000fcc0000000000 */
[----:B------:R-:W-:-:S10]  /*0540*/  DMUL R12, R14, R6 ;  /* 0x000000060e0c7228 */ /* 0x000fd40000000000 */
[----:B------:R-:W-:-:S13]  /*0550*/  FSETP.GTU.AND P0, PT, |R13|, 1.469367938527859385e-39, PT ;  /* 0x001000000d00780b */ /* 0x000fda0003f0c200 */
[----:B------:R-:W-:Y:S05]  /*0560*/  @P0 BRA `(.L_x_5) ;  /* 0x0000000000980947 */ /* 0x000fea0003800000 */
[----:B------:R-:W-:Y:S01]  /*0570*/  DFMA R4, R14, -R4, R8 ;  /* 0x800000040e04722b */ /* 0x000fe20000000008 */
[----:B------:R-:W-:-:S09]  /*0580*/  IMAD.MOV.U32 R6, RZ, RZ, RZ ;  /* 0x000000ffff067224 */ /* 0x000fd200078e00ff */
[C---:B------:R-:W-:Y:S02]  /*0590*/  FSETP.NEU.AND P0, PT, R5.reuse, RZ, PT ;  /* 0x000000ff0500720b */ /* 0x040fe40003f0d000 */
[----:B------:R-:W-:-:S04]  /*05a0*/  LOP3.LUT R9, R5, 0x80000000, R3, 0x48, !PT ;  /* 0x8000000005097812 */ /* 0x000fc800078e4803 */
[----:B------:R-:W-:-:S07]  /*05b0*/  LOP3.LUT R7, R9, R7, RZ, 0xfc, !PT ;  /* 0x0000000709077212 */ /* 0x000fce00078efcff */
[----:B------:R-:W-:Y:S05]  /*05c0*/  @!P0 BRA `(.L_x_5) ;  /* 0x0000000000808947 */ /* 0x000fea0003800000 */
[----:B------:R-:W-:Y:S01]  /*05d0*/  IMAD.MOV R3, RZ, RZ, -R11 ;  /* 0x000000ffff037224 */ /* 0x000fe200078e0a0b */
[----:B------:R-:W-:Y:S01]  /*05e0*/  DMUL.RP R6, R14, R6 ;  /* 0x000000060e067228 */ /* 0x000fe20000008000 */
[----:B------:R-:W-:Y:S01]  /*05f0*/  IMAD.MOV.U32 R2, RZ, RZ, RZ ;  /* 0x000000ffff027224 */ /* 0x000fe200078e00ff */
[----:B------:R-:W-:-:S05]  /*0600*/  IADD3 R11, PT, PT, -R11, -0x43300000, RZ ;  /* 0xbcd000000b0b7810 */ /* 0x000fca0007ffe1ff */
[----:B------:R-:W-:-:S03]  /*0610*/  DFMA R2, R12, -R2, R14 ;  /* 0x800000020c02722b */ /* 0x000fc6000000000e */
[----:B------:R-:W-:-:S07]  /*0620*/  LOP3.LUT R9, R7, R9, RZ, 0x3c, !PT ;  /* 0x0000000907097212 */ /* 0x000fce00078e3cff */
[----:B------:R-:W-:-:S04]  /*0630*/  FSETP.NEU.AND P0, PT, |R3|, R11, PT ;  /* 0x0000000b0300720b */ /* 0x000fc80003f0d200 */
[----:B------:R-:W-:Y:S02]  /*0640*/  FSEL R12, R6, R12, !P0 ;  /* 0x0000000c060c7208 */ /* 0x000fe40004000000 */
[----:B------:R-:W-:Y:S01]  /*0650*/  FSEL R13, R9, R13, !P0 ;  /* 0x0000000d090d7208 */ /* 0x000fe20004000000 */
[----:B------:R-:W-:Y:S06]  /*0660*/  BRA `(.L_x_5) ;  /* 0x0000000000587947 */ /* 0x000fec0003800000 */
.L_x_4:
[----:B------:R-:W-:-:S14]  /*0670*/  DSETP.NAN.AND P0, PT, R6, R6, PT ;  /* 0x000000060600722a */ /* 0x000fdc0003f08000 */
[----:B------:R-:W-:Y:S05]  /*0680*/  @P0 BRA `(.L_x_6) ;  /* 0x0000000000480947 */ /* 0x000fea0003800000 */
[----:B------:R-:W0:Y:S02]  /*0690*/  LDC.64 R4, c[0x0][0x390] ;  /* 0x0000e400ff047b82 */ /* 0x000e240000000a00 */
[----:B0-----:R-:W-:-:S14]  /*06a0*/  DSETP.NAN.AND P0, PT, R4, R4, PT ;  /* 0x000000040400722a */ /* 0x001fdc0003f08000 */
[----:B------:R-:W-:Y:S05]  /*06b0*/  @P0 BRA `(.L_x_7) ;  /* 0x0000000000300947 */ /* 0x000fea0003800000 */
[----:B------:R-:W-:Y:S01]  /*06c0*/  ISETP.NE.AND P0, PT, R21, R20, PT ;  /* 0x000000141500720c */ /* 0x000fe20003f05270 */
[----:B------:R-:W-:Y:S02]  /*06d0*/  IMAD.MOV.U32 R12, RZ, RZ, 0x0 ;  /* 0x00000000ff0c7424 */ /* 0x000fe400078e00ff */
[----:B------:R-:W-:-:S10]  /*06e0*/  IMAD.MOV.U32 R13, RZ, RZ, -0x80000 ;  /* 0xfff80000ff0d7424 */ /* 0x000fd400078e00ff */
[----:B------:R-:W-:Y:S05]  /*06f0*/  @!P0 BRA `(.L_x_5) ;  /* 0x0000000000348947 */ /* 0x000fea0003800000 */
[----:B------:R-:W-:Y:S02]  /*0700*/  ISETP.NE.AND P0, PT, R21, 0x7ff00000, PT ;  /* 0x7ff000001500780c */ /* 0x000fe40003f05270 */
[----:B------:R-:W-:Y:S02]  /*0710*/  LOP3.LUT R13, R7, 0x80000000, R3, 0x48, !PT ;  /* 0x80000000070d7812 */ /* 0x000fe400078e4803 */
[----:B------:R-:W-:-:S13]  /*0720*/  ISETP.EQ.OR P0, PT, R20, RZ, !P0 ;  /* 0x000000ff1400720c */ /* 0x000fda0004702670 */
[----:B------:R-:W-:Y:S01]  /*0730*/  @P0 LOP3.LUT R2, R13, 0x7ff00000, RZ, 0xfc, !PT ;  /* 0x7ff000000d020812 */ /* 0x000fe200078efcff */
[----:B------:R-:W-:Y:S02]  /*0740*/  @!P0 IMAD.MOV.U32 R12, RZ, RZ, RZ ;  /* 0x000000ffff0c8224 */ /* 0x000fe400078e00ff */
[----:B------:R-:W-:Y:S02]  /*0750*/  @P0 IMAD.MOV.U32 R12, RZ, RZ, RZ ;  /* 0x000000ffff0c0224 */ /* 0x000fe400078e00ff */
[----:B------:R-:W-:Y:S01]  /*0760*/  @P0 IMAD.MOV.U32 R13, RZ, RZ, R2 ;  /* 0x000000ffff0d0224 */ /* 0x000fe200078e0002 */
[----:B------:R-:W-:Y:S06]  /*0770*/  BRA `(.L_x_5) ;  /* 0x0000000000147947 */ /* 0x000fec0003800000 */
.L_x_7:
[----:B------:R-:W-:Y:S01]  /*0780*/  LOP3.LUT R13, R3, 0x80000, RZ, 0xfc, !PT ;  /* 0x00080000030d7812 */ /* 0x000fe200078efcff */
[----:B------:R-:W-:Y:S01]  /*0790*/  IMAD.MOV.U32 R12, RZ, RZ, R2 ;  /* 0x000000ffff0c7224 */ /* 0x000fe200078e0002 */
[----:B------:R-:W-:Y:S06]  /*07a0*/  BRA `(.L_x_5) ;  /* 0x0000000000087947 */ /* 0x000fec0003800000 */
.L_x_6:
[----:B------:R-:W-:Y:S01]  /*07b0*/  LOP3.LUT R13, R7, 0x80000, RZ, 0xfc, !PT ;  /* 0x00080000070d7812 */ /* 0x000fe200078efcff */
[----:B------:R-:W-:-:S07]  /*07c0*/  IMAD.MOV.U32 R12, RZ, RZ, R6 ;  /* 0x000000ffff0c7224 */ /* 0x000fce00078e0006 */
.L_x_5:
[----:B------:R-:W-:Y:S05]  /*07d0*/  BSYNC.RECONVERGENT B1 ;  /* 0x0000000000017941 */ /* 0x000fea0003800200 */
.L_x_3:
[----:B------:R-:W-:Y:S02]  /*07e0*/  IMAD.MOV.U32 R11, RZ, RZ, 0x0 ;  /* 0x00000000ff0b7424 */ /* 0x000fe400078e00ff */
[----:B------:R-:W-:Y:S02]  /*07f0*/  IMAD.MOV.U32 R2, RZ, RZ, R12 ;  /* 0x000000ffff027224 */ /* 0x000fe400078e000c */
[----:B------:R-:W-:Y:S01]  /*0800*/  IMAD.MOV.U32 R3, RZ, RZ, R13 ;  /* 0x000000ffff037224 */ /* 0x000fe200078e000d */
[----:B------:R-:W-:Y:S06]  /*0810*/  RET.REL.NODEC R10 `(_Z21normalization_and_sumiddPdS_S_) ;  /* 0xfffffff40af87950 */ /* 0x000fec0003c3ffff */
.L_x_8:
        /* <DEDUP_REMOVED lines=14> */
.L_x_10:


//--------------------- .text._Z5saxpyifPfS_      --------------------------
	.section	.text._Z5saxpyifPfS_,"ax",@progbits
	.align	128
        .global         _Z5saxpyifPfS_
        .type           _Z5saxpyifPfS_,@function
        .size           _Z5saxpyifPfS_,(.L_x_13 - _Z5saxpyifPfS_)
        .other          _Z5saxpyifPfS_,@"STO_CUDA_ENTRY STV_DEFAULT"
_Z5saxpyifPfS_:
.text._Z5saxpyifPfS_:
        /* <DEDUP_REMOVED lines=12> */
[----:B0-----:R-:W-:-:S06]  /*00c0*/  IMAD.WIDE R2, R7, 0x4, R2 ;  /* 0x0000000407027825 */ /* 0x001fcc00078e0202 */
[----:B-1----:R-:W2:Y:S01]  /*00d0*/  LDG.E R2, desc[UR4][R2.64] ;  /* 0x0000000402027981 */ /* 0x002ea2000c1e1900 */
[----:B---3--:R-:W-:-:S05]  /*00e0*/  IMAD.WIDE R4, R7, 0x4, R4 ;  /* 0x0000000407047825 */ /* 0x008fca00078e0204 */
[----:B------:R-:W2:Y:S02]  /*00f0*/  LDG.E R7, desc[UR4][R4.64] ;  /* 0x0000000404077981 */ /* 0x000ea4000c1e1900 */
[----:B--2---:R-:W-:-:S05]  /*0100*/  FFMA R7, R2, UR6, R7 ;  /* 0x0000000602077c23 */ /* 0x004fca0008000007 */
[----:B------:R-:W-:Y:S01]  /*0110*/  STG.E desc[UR4][R4.64], R7 ;  /* 0x0000000704007986 */ /* 0x000fe2000c101904 */
[----:B------:R-:W-:Y:S05]  /*0120*/  EXIT ;  /* 0x000000000000794d */ /* 0x000fea0003800000 */
.L_x_9:
        /* <DEDUP_REMOVED lines=13> */
.L_x_13:


//--------------------- .nv.shared.reserved.0     --------------------------
	.section	.nv.shared.reserved.0,"aw",@nobits
	.weak		__nv_reservedSMEM_offset_0_alias
	.size		__nv_reservedSMEM_offset_0_alias, 0, 64
	.other		__nv_reservedSMEM_offset_0_alias,@"STO_CUDA_RESERVED_SHARED STV_DEFAULT"
__nv_reservedSMEM_offset_0_alias:
	.zero		0
	.zero		64


//--------------------- .nv.constant0._Z11compute_stdiPdS_S_ --------------------------
	.section	.nv.constant0._Z11compute_stdiPdS_S_,"a",@progbits
	.sectionflags	@""
	.align	4
.nv.constant0._Z11compute_stdiPdS_S_:
	.zero		928


//--------------------- .nv.constant0._Z21normalization_and_sumiddPdS_S_ --------------------------
	.section	.nv.constant0._Z21normalization_and_sumiddPdS_S_,"a",@progbits
	.sectionflags	@""
	.align	4
.nv.constant0._Z21normalization_and_sumiddPdS_S_:
	.zero		944


//--------------------- .nv.constant0._Z5saxpyifPfS_ --------------------------
	.section	.nv.constant0._Z5saxpyifPfS_,"a",@progbits
	.sectionflags	@""
	.align	4
.nv.constant0._Z5saxpyifPfS_:
	.zero		920


//--------------------- SYMBOLS --------------------------

	.type		.nv.reservedSmem.offset0,@object
	.size		.nv.reservedSmem.offset0,0x4
